//
// Generated by NVIDIA NVVM Compiler
//
// Compiler Build ID: CL-36424714
// Cuda compilation tools, release 13.0, V13.0.88
// Based on NVVM 20.0.0
//

.version 9.0
.target sm_100
.address_size 64

	// .globl	_Z9genConfigPiS_S_

.visible .entry _Z9genConfigPiS_S_(
	.param .u64 .ptr .align 1 _Z9genConfigPiS_S__param_0,
	.param .u64 .ptr .align 1 _Z9genConfigPiS_S__param_1,
	.param .u64 .ptr .align 1 _Z9genConfigPiS_S__param_2
)
{
	.reg .pred 	%p<2>;
	.reg .b32 	%r<115>;
	.reg .b64 	%rd<11>;

	ld.param.u64 	%rd1, [_Z9genConfigPiS_S__param_0];
	ld.param.u64 	%rd2, [_Z9genConfigPiS_S__param_1];
	ld.param.u64 	%rd3, [_Z9genConfigPiS_S__param_2];
	mov.u32 	%r2, %ctaid.x;
	mov.u32 	%r3, %ntid.x;
	mov.u32 	%r4, %tid.x;
	mad.lo.s32 	%r1, %r2, %r3, %r4;
	setp.gt.s32 	%p1, %r1, 34;
	@%p1 bra 	$L__BB0_2;
	cvta.to.global.u64 	%rd4, %rd1;
	cvta.to.global.u64 	%rd5, %rd3;
	cvta.to.global.u64 	%rd6, %rd2;
	mul.lo.s32 	%r5, %r1, 35;
	ld.global.u32 	%r6, [%rd4];
	mul.wide.s32 	%rd7, %r5, 4;
	add.s64 	%rd8, %rd5, %rd7;
	ld.global.u32 	%r7, [%rd8];
	mul.lo.s32 	%r8, %r7, %r6;
	ld.global.u32 	%r9, [%rd4+4];
	ld.global.u32 	%r10, [%rd8+4];
	mad.lo.s32 	%r11, %r10, %r9, %r8;
	ld.global.u32 	%r12, [%rd4+8];
	ld.global.u32 	%r13, [%rd8+8];
	mad.lo.s32 	%r14, %r13, %r12, %r11;
	ld.global.u32 	%r15, [%rd4+12];
	ld.global.u32 	%r16, [%rd8+12];
	mad.lo.s32 	%r17, %r16, %r15, %r14;
	ld.global.u32 	%r18, [%rd4+16];
	ld.global.u32 	%r19, [%rd8+16];
	mad.lo.s32 	%r20, %r19, %r18, %r17;
	ld.global.u32 	%r21, [%rd4+20];
	ld.global.u32 	%r22, [%rd8+20];
	mad.lo.s32 	%r23, %r22, %r21, %r20;
	ld.global.u32 	%r24, [%rd4+24];
	ld.global.u32 	%r25, [%rd8+24];
	mad.lo.s32 	%r26, %r25, %r24, %r23;
	ld.global.u32 	%r27, [%rd4+28];
	ld.global.u32 	%r28, [%rd8+28];
	mad.lo.s32 	%r29, %r28, %r27, %r26;
	ld.global.u32 	%r30, [%rd4+32];
	ld.global.u32 	%r31, [%rd8+32];
	mad.lo.s32 	%r32, %r31, %r30, %r29;
	ld.global.u32 	%r33, [%rd4+36];
	ld.global.u32 	%r34, [%rd8+36];
	mad.lo.s32 	%r35, %r34, %r33, %r32;
	ld.global.u32 	%r36, [%rd4+40];
	ld.global.u32 	%r37, [%rd8+40];
	mad.lo.s32 	%r38, %r37, %r36, %r35;
	ld.global.u32 	%r39, [%rd4+44];
	ld.global.u32 	%r40, [%rd8+44];
	mad.lo.s32 	%r41, %r40, %r39, %r38;
	ld.global.u32 	%r42, [%rd4+48];
	ld.global.u32 	%r43, [%rd8+48];
	mad.lo.s32 	%r44, %r43, %r42, %r41;
	ld.global.u32 	%r45, [%rd4+52];
	ld.global.u32 	%r46, [%rd8+52];
	mad.lo.s32 	%r47, %r46, %r45, %r44;
	ld.global.u32 	%r48, [%rd4+56];
	ld.global.u32 	%r49, [%rd8+56];
	mad.lo.s32 	%r50, %r49, %r48, %r47;
	ld.global.u32 	%r51, [%rd4+60];
	ld.global.u32 	%r52, [%rd8+60];
	mad.lo.s32 	%r53, %r52, %r51, %r50;
	ld.global.u32 	%r54, [%rd4+64];
	ld.global.u32 	%r55, [%rd8+64];
	mad.lo.s32 	%r56, %r55, %r54, %r53;
	ld.global.u32 	%r57, [%rd4+68];
	ld.global.u32 	%r58, [%rd8+68];
	mad.lo.s32 	%r59, %r58, %r57, %r56;
	ld.global.u32 	%r60, [%rd4+72];
	ld.global.u32 	%r61, [%rd8+72];
	mad.lo.s32 	%r62, %r61, %r60, %r59;
	ld.global.u32 	%r63, [%rd4+76];
	ld.global.u32 	%r64, [%rd8+76];
	mad.lo.s32 	%r65, %r64, %r63, %r62;
	ld.global.u32 	%r66, [%rd4+80];
	ld.global.u32 	%r67, [%rd8+80];
	mad.lo.s32 	%r68, %r67, %r66, %r65;
	ld.global.u32 	%r69, [%rd4+84];
	ld.global.u32 	%r70, [%rd8+84];
	mad.lo.s32 	%r71, %r70, %r69, %r68;
	ld.global.u32 	%r72, [%rd4+88];
	ld.global.u32 	%r73, [%rd8+88];
	mad.lo.s32 	%r74, %r73, %r72, %r71;
	ld.global.u32 	%r75, [%rd4+92];
	ld.global.u32 	%r76, [%rd8+92];
	mad.lo.s32 	%r77, %r76, %r75, %r74;
	ld.global.u32 	%r78, [%rd4+96];
	ld.global.u32 	%r79, [%rd8+96];
	mad.lo.s32 	%r80, %r79, %r78, %r77;
	ld.global.u32 	%r81, [%rd4+100];
	ld.global.u32 	%r82, [%rd8+100];
	mad.lo.s32 	%r83, %r82, %r81, %r80;
	ld.global.u32 	%r84, [%rd4+104];
	ld.global.u32 	%r85, [%rd8+104];
	mad.lo.s32 	%r86, %r85, %r84, %r83;
	ld.global.u32 	%r87, [%rd4+108];
	ld.global.u32 	%r88, [%rd8+108];
	mad.lo.s32 	%r89, %r88, %r87, %r86;
	ld.global.u32 	%r90, [%rd4+112];
	ld.global.u32 	%r91, [%rd8+112];
	mad.lo.s32 	%r92, %r91, %r90, %r89;
	ld.global.u32 	%r93, [%rd4+116];
	ld.global.u32 	%r94, [%rd8+116];
	mad.lo.s32 	%r95, %r94, %r93, %r92;
	ld.global.u32 	%r96, [%rd4+120];
	ld.global.u32 	%r97, [%rd8+120];
	mad.lo.s32 	%r98, %r97, %r96, %r95;
	ld.global.u32 	%r99, [%rd4+124];
	ld.global.u32 	%r100, [%rd8+124];
	mad.lo.s32 	%r101, %r100, %r99, %r98;
	ld.global.u32 	%r102, [%rd4+128];
	ld.global.u32 	%r103, [%rd8+128];
	mad.lo.s32 	%r104, %r103, %r102, %r101;
	ld.global.u32 	%r105, [%rd4+132];
	ld.global.u32 	%r106, [%rd8+132];
	mad.lo.s32 	%r107, %r106, %r105, %r104;
	ld.global.u32 	%r108, [%rd4+136];
	ld.global.u32 	%r109, [%rd8+136];
	mad.lo.s32 	%r110, %r109, %r108, %r107;
	shr.u32 	%r111, %r110, 31;
	add.s32 	%r112, %r110, %r111;
	and.b32  	%r113, %r112, -2;
	sub.s32 	%r114, %r110, %r113;
	mul.wide.s32 	%rd9, %r1, 4;
	add.s64 	%rd10, %rd6, %rd9;
	st.global.u32 	[%rd10], %r114;
$L__BB0_2:
	bar.sync 	0;
	ret;

}
	// .globl	_Z17generateRNGKernelPjPci
.visible .entry _Z17generateRNGKernelPjPci(
	.param .u64 .ptr .align 1 _Z17generateRNGKernelPjPci_param_0,
	.param .u64 .ptr .align 1 _Z17generateRNGKernelPjPci_param_1,
	.param .u32 _Z17generateRNGKernelPjPci_param_2
)
{
	.reg .pred 	%p<2>;
	.reg .b16 	%rs<25>;
	.reg .b32 	%r<58>;
	.reg .b64 	%rd<9>;

	ld.param.u64 	%rd3, [_Z17generateRNGKernelPjPci_param_0];
	ld.param.u64 	%rd4, [_Z17generateRNGKernelPjPci_param_1];
	ld.param.u32 	%r5, [_Z17generateRNGKernelPjPci_param_2];
	cvta.to.global.u64 	%rd5, %rd4;
	cvta.to.global.u64 	%rd6, %rd3;
	mov.u32 	%r6, %tid.x;
	mov.u32 	%r7, %ctaid.x;
	mov.u32 	%r8, %ntid.x;
	mad.lo.s32 	%r9, %r7, %r8, %r6;
	cvt.s64.s32 	%rd7, %r9;
	mul.wide.s32 	%rd8, %r9, 4;
	add.s64 	%rd1, %rd6, %rd8;
	ld.global.u32 	%r1, [%rd1];
	add.s64 	%rd2, %rd5, %rd7;
	ld.global.u8 	%rs1, [%rd2];
	setp.ne.s32 	%p1, %r5, 0;
	@%p1 bra 	$L__BB1_2;
	shr.u32 	%r40, %r1, 31;
	shl.b16 	%rs18, %rs1, 1;
	cvt.u32.u16 	%r41, %rs18;
	and.b32  	%r42, %r41, 6;
	or.b32  	%r43, %r42, %r40;
	shr.u16 	%rs19, %rs1, 1;
	and.b16  	%rs20, %rs19, 7;
	cvt.u16.u32 	%rs21, %r43;
	and.b16  	%rs22, %rs1, -5;
	xor.b16  	%rs23, %rs20, %rs22;
	xor.b16  	%rs24, %rs23, %rs21;
	shl.b32 	%r44, %r1, 1;
	shr.u32 	%r45, %r1, 1;
	xor.b32  	%r46, %r45, %r44;
	xor.b32  	%r57, %r46, %r1;
	bra.uni 	$L__BB1_3;
$L__BB1_2:
	shl.b32 	%r10, %r1, 1;
	shr.u32 	%r11, %r1, 1;
	cvt.u32.u16 	%r12, %rs1;
	shl.b32 	%r13, %r12, 31;
	xor.b32  	%r14, %r10, %r1;
	cvt.s16.s8 	%rs5, %rs1;
	mul.wide.s16 	%r15, %rs5, 2;
	shf.l.wrap.b32 	%r16, %r1, %r12, 1;
	shr.u16 	%rs6, %rs1, 1;
	and.b16  	%rs7, %rs6, 7;
	cvt.u16.u32 	%rs8, %r16;
	and.b16  	%rs9, %rs8, 3;
	and.b16  	%rs10, %rs1, -5;
	cvt.u16.u32 	%rs11, %r15;
	and.b16  	%rs12, %rs11, 4;
	or.b16  	%rs13, %rs12, %rs10;
	xor.b16  	%rs14, %rs13, %rs9;
	and.b16  	%rs15, %rs1, 2;
	or.b16  	%rs16, %rs14, %rs15;
	xor.b16  	%rs17, %rs7, %rs16;
	xor.b16  	%rs24, %rs17, 6;
	and.b32  	%r17, %r1, 67108864;
	and.b32  	%r18, %r10, 1082130432;
	or.b32  	%r19, %r18, %r17;
	xor.b32  	%r20, %r19, 1082130432;
	or.b32  	%r21, %r20, %r14;
	and.b32  	%r22, %r1, 268435456;
	xor.b32  	%r23, %r21, %r22;
	xor.b32  	%r24, %r22, 268435456;
	or.b32  	%r25, %r23, %r24;
	and.b32  	%r26, %r14, 4160;
	and.b32  	%r27, %r10, 4160;
	and.b32  	%r28, %r10, 2097152;
	or.b32  	%r29, %r27, %r13;
	xor.b32  	%r30, %r29, %r26;
	xor.b32  	%r31, %r30, %r25;
	xor.b32  	%r32, %r31, %r11;
	or.b32  	%r33, %r32, %r28;
	and.b32  	%r34, %r32, 1;
	and.b32  	%r35, %r11, 1;
	and.b32  	%r36, %r1, 674136232;
	or.b32  	%r37, %r36, %r35;
	xor.b32  	%r38, %r37, %r33;
	xor.b32  	%r39, %r38, %r34;
	xor.b32  	%r57, %r39, -2080370367;
$L__BB1_3:
	shr.u32 	%r47, %r57, 11;
	xor.b32  	%r48, %r47, %r57;
	shl.b32 	%r49, %r48, 7;
	and.b32  	%r50, %r49, -1658038656;
	xor.b32  	%r51, %r50, %r48;
	shl.b32 	%r52, %r51, 15;
	and.b32  	%r53, %r52, -272236544;
	xor.b32  	%r54, %r53, %r51;
	shr.u32 	%r55, %r54, 18;
	xor.b32  	%r56, %r55, %r54;
	st.global.u32 	[%rd1], %r56;
	st.global.u8 	[%rd2], %rs24;
	bar.sync 	0;
	ret;

}
	// .globl	_Z14matrixMultiplyPiS_S_
.visible .entry _Z14matrixMultiplyPiS_S_(
	.param .u64 .ptr .align 1 _Z14matrixMultiplyPiS_S__param_0,
	.param .u64 .ptr .align 1 _Z14matrixMultiplyPiS_S__param_1,
	.param .u64 .ptr .align 1 _Z14matrixMultiplyPiS_S__param_2
)
{
	.reg .pred 	%p<4>;
	.reg .b32 	%r<121>;
	.reg .b64 	%rd<13>;

	ld.param.u64 	%rd1, [_Z14matrixMultiplyPiS_S__param_0];
	ld.param.u64 	%rd2, [_Z14matrixMultiplyPiS_S__param_1];
	ld.param.u64 	%rd3, [_Z14matrixMultiplyPiS_S__param_2];
	mov.u32 	%r3, %ctaid.x;
	mov.u32 	%r4, %ntid.x;
	mov.u32 	%r5, %tid.x;
	mad.lo.s32 	%r1, %r3, %r4, %r5;
	mov.u32 	%r6, %ctaid.y;
	mov.u32 	%r7, %ntid.y;
	mov.u32 	%r8, %tid.y;
	mad.lo.s32 	%r9, %r6, %r7, %r8;
	setp.gt.s32 	%p1, %r1, 34;
	setp.gt.u32 	%p2, %r9, 34;
	or.pred  	%p3, %p1, %p2;
	@%p3 bra 	$L__BB2_2;
	cvta.to.global.u64 	%rd4, %rd1;
	cvta.to.global.u64 	%rd5, %rd2;
	cvta.to.global.u64 	%rd6, %rd3;
	mul.lo.s32 	%r10, %r1, 35;
	mul.wide.s32 	%rd7, %r10, 4;
	add.s64 	%rd8, %rd4, %rd7;
	ld.global.u32 	%r11, [%rd8];
	mul.wide.u32 	%rd9, %r9, 4;
	add.s64 	%rd10, %rd5, %rd9;
	ld.global.u32 	%r12, [%rd10];
	mul.lo.s32 	%r13, %r12, %r11;
	ld.global.u32 	%r14, [%rd8+4];
	ld.global.u32 	%r15, [%rd10+140];
	mad.lo.s32 	%r16, %r15, %r14, %r13;
	ld.global.u32 	%r17, [%rd8+8];
	ld.global.u32 	%r18, [%rd10+280];
	mad.lo.s32 	%r19, %r18, %r17, %r16;
	ld.global.u32 	%r20, [%rd8+12];
	ld.global.u32 	%r21, [%rd10+420];
	mad.lo.s32 	%r22, %r21, %r20, %r19;
	ld.global.u32 	%r23, [%rd8+16];
	ld.global.u32 	%r24, [%rd10+560];
	mad.lo.s32 	%r25, %r24, %r23, %r22;
	ld.global.u32 	%r26, [%rd8+20];
	ld.global.u32 	%r27, [%rd10+700];
	mad.lo.s32 	%r28, %r27, %r26, %r25;
	ld.global.u32 	%r29, [%rd8+24];
	ld.global.u32 	%r30, [%rd10+840];
	mad.lo.s32 	%r31, %r30, %r29, %r28;
	ld.global.u32 	%r32, [%rd8+28];
	ld.global.u32 	%r33, [%rd10+980];
	mad.lo.s32 	%r34, %r33, %r32, %r31;
	ld.global.u32 	%r35, [%rd8+32];
	ld.global.u32 	%r36, [%rd10+1120];
	mad.lo.s32 	%r37, %r36, %r35, %r34;
	ld.global.u32 	%r38, [%rd8+36];
	ld.global.u32 	%r39, [%rd10+1260];
	mad.lo.s32 	%r40, %r39, %r38, %r37;
	ld.global.u32 	%r41, [%rd8+40];
	ld.global.u32 	%r42, [%rd10+1400];
	mad.lo.s32 	%r43, %r42, %r41, %r40;
	ld.global.u32 	%r44, [%rd8+44];
	ld.global.u32 	%r45, [%rd10+1540];
	mad.lo.s32 	%r46, %r45, %r44, %r43;
	ld.global.u32 	%r47, [%rd8+48];
	ld.global.u32 	%r48, [%rd10+1680];
	mad.lo.s32 	%r49, %r48, %r47, %r46;
	ld.global.u32 	%r50, [%rd8+52];
	ld.global.u32 	%r51, [%rd10+1820];
	mad.lo.s32 	%r52, %r51, %r50, %r49;
	ld.global.u32 	%r53, [%rd8+56];
	ld.global.u32 	%r54, [%rd10+1960];
	mad.lo.s32 	%r55, %r54, %r53, %r52;
	ld.global.u32 	%r56, [%rd8+60];
	ld.global.u32 	%r57, [%rd10+2100];
	mad.lo.s32 	%r58, %r57, %r56, %r55;
	ld.global.u32 	%r59, [%rd8+64];
	ld.global.u32 	%r60, [%rd10+2240];
	mad.lo.s32 	%r61, %r60, %r59, %r58;
	ld.global.u32 	%r62, [%rd8+68];
	ld.global.u32 	%r63, [%rd10+2380];
	mad.lo.s32 	%r64, %r63, %r62, %r61;
	ld.global.u32 	%r65, [%rd8+72];
	ld.global.u32 	%r66, [%rd10+2520];
	mad.lo.s32 	%r67, %r66, %r65, %r64;
	ld.global.u32 	%r68, [%rd8+76];
	ld.global.u32 	%r69, [%rd10+2660];
	mad.lo.s32 	%r70, %r69, %r68, %r67;
	ld.global.u32 	%r71, [%rd8+80];
	ld.global.u32 	%r72, [%rd10+2800];
	mad.lo.s32 	%r73, %r72, %r71, %r70;
	ld.global.u32 	%r74, [%rd8+84];
	ld.global.u32 	%r75, [%rd10+2940];
	mad.lo.s32 	%r76, %r75, %r74, %r73;
	ld.global.u32 	%r77, [%rd8+88];
	ld.global.u32 	%r78, [%rd10+3080];
	mad.lo.s32 	%r79, %r78, %r77, %r76;
	ld.global.u32 	%r80, [%rd8+92];
	ld.global.u32 	%r81, [%rd10+3220];
	mad.lo.s32 	%r82, %r81, %r80, %r79;
	ld.global.u32 	%r83, [%rd8+96];
	ld.global.u32 	%r84, [%rd10+3360];
	mad.lo.s32 	%r85, %r84, %r83, %r82;
	ld.global.u32 	%r86, [%rd8+100];
	ld.global.u32 	%r87, [%rd10+3500];
	mad.lo.s32 	%r88, %r87, %r86, %r85;
	ld.global.u32 	%r89, [%rd8+104];
	ld.global.u32 	%r90, [%rd10+3640];
	mad.lo.s32 	%r91, %r90, %r89, %r88;
	ld.global.u32 	%r92, [%rd8+108];
	ld.global.u32 	%r93, [%rd10+3780];
	mad.lo.s32 	%r94, %r93, %r92, %r91;
	ld.global.u32 	%r95, [%rd8+112];
	ld.global.u32 	%r96, [%rd10+3920];
	mad.lo.s32 	%r97, %r96, %r95, %r94;
	ld.global.u32 	%r98, [%rd8+116];
	ld.global.u32 	%r99, [%rd10+4060];
	mad.lo.s32 	%r100, %r99, %r98, %r97;
	ld.global.u32 	%r101, [%rd8+120];
	ld.global.u32 	%r102, [%rd10+4200];
	mad.lo.s32 	%r103, %r102, %r101, %r100;
	ld.global.u32 	%r104, [%rd8+124];
	ld.global.u32 	%r105, [%rd10+4340];
	mad.lo.s32 	%r106, %r105, %r104, %r103;
	ld.global.u32 	%r107, [%rd8+128];
	ld.global.u32 	%r108, [%rd10+4480];
	mad.lo.s32 	%r109, %r108, %r107, %r106;
	ld.global.u32 	%r110, [%rd8+132];
	ld.global.u32 	%r111, [%rd10+4620];
	mad.lo.s32 	%r112, %r111, %r110, %r109;
	ld.global.u32 	%r113, [%rd8+136];
	ld.global.u32 	%r114, [%rd10+4760];
	mad.lo.s32 	%r115, %r114, %r113, %r112;
	shr.u32 	%r116, %r115, 31;
	add.s32 	%r117, %r115, %r116;
	and.b32  	%r118, %r117, -2;
	sub.s32 	%r119, %r115, %r118;
	add.s32 	%r120, %r10, %r9;
	mul.wide.s32 	%rd11, %r120, 4;
	add.s64 	%rd12, %rd6, %rd11;
	st.global.u32 	[%rd12], %r119;
$L__BB2_2:
	bar.sync 	0;
	ret;

}


// ===== COMPILED SASS (sm_100) =====

	.target	sm_100

	.elftype	@"ET_EXEC"


//--------------------- .note.nv.tkinfo           --------------------------
	.section	.note.nv.tkinfo,"",@"SHT_NOTE"
	.sectionflags	@"SHF_NOTE_NV_TKINFO"
	.tkinfo
        /*0018*/ 	.word	0x00000002
        /*0030*/ 	.string	""
        /*0030*/ 	.string	"ptxas"
        /*0030*/ 	.string	"Cuda compilation tools, release 13.0, V13.0.88"
        /*0030*/ 	.string	"Build cuda_13.0.r13.0/compiler.36424714_0"
        /*0030*/ 	.string	"-arch sm_100 -m 64 "



//--------------------- .note.nv.cuinfo           --------------------------
	.section	.note.nv.cuinfo,"",@"SHT_NOTE"
	.sectionflags	@"SHF_NOTE_NV_CUINFO"
        /*0018*/ 	.short	0x0002
        /*001a*/ 	.short	0x0064
        /*001c*/ 	.short	0x0082
	.zero		2


//--------------------- .nv.info                  --------------------------
	.section	.nv.info,"",@"SHT_CUDA_INFO"
	.align	4


	//----- nvinfo : EIATTR_REGCOUNT
	.align		4
        /*0000*/ 	.byte	0x04, 0x2f
        /*0002*/ 	.short	(.L_1 - .L_0)
	.align		4
.L_0:
        /*0004*/ 	.word	index@(_Z9genConfigPiS_S_)
        /*0008*/ 	.word	0x0000001f


	//----- nvinfo : EIATTR_FRAME_SIZE
	.align		4
.L_1:
        /*000c*/ 	.byte	0x04, 0x11
        /*000e*/ 	.short	(.L_3 - .L_2)
	.align		4
.L_2:
        /*0010*/ 	.word	index@(_Z9genConfigPiS_S_)
        /*0014*/ 	.word	0x00000000


	//----- nvinfo : EIATTR_REGCOUNT
	.align		4
.L_3:
        /*0018*/ 	.byte	0x04, 0x2f
        /*001a*/ 	.short	(.L_5 - .L_4)
	.align		4
.L_4:
        /*001c*/ 	.word	index@(_Z17generateRNGKernelPjPci)
        /*0020*/ 	.word	0x00000010


	//----- nvinfo : EIATTR_FRAME_SIZE
	.align		4
.L_5:
        /*0024*/ 	.byte	0x04, 0x11
        /*0026*/ 	.short	(.L_7 - .L_6)
	.align		4
.L_6:
        /*0028*/ 	.word	index@(_Z17generateRNGKernelPjPci)
        /*002c*/ 	.word	0x00000000


	//----- nvinfo : EIATTR_REGCOUNT
	.align		4
.L_7:
        /*0030*/ 	.byte	0x04, 0x2f
        /*0032*/ 	.short	(.L_9 - .L_8)
	.align		4
.L_8:
        /*0034*/ 	.word	index@(_Z14matrixMultiplyPiS_S_)
        /*0038*/ 	.word	0x0000001e


	//----- nvinfo : EIATTR_FRAME_SIZE
	.align		4
.L_9:
        /*003c*/ 	.byte	0x04, 0x11
        /*003e*/ 	.short	(.L_11 - .L_10)
	.align		4
.L_10:
        /*0040*/ 	.word	index@(_Z14matrixMultiplyPiS_S_)
        /*0044*/ 	.word	0x00000000


	//----- nvinfo : EIATTR_MIN_STACK_SIZE
	.align		4
.L_11:
        /*0048*/ 	.byte	0x04, 0x12
        /*004a*/ 	.short	(.L_13 - .L_12)
	.align		4
.L_12:
        /*004c*/ 	.word	index@(_Z14matrixMultiplyPiS_S_)
        /*0050*/ 	.word	0x00000000


	//----- nvinfo : EIATTR_MIN_STACK_SIZE
	.align		4
.L_13:
        /*0054*/ 	.byte	0x04, 0x12
        /*0056*/ 	.short	(.L_15 - .L_14)
	.align		4
.L_14:
        /*0058*/ 	.word	index@(_Z17generateRNGKernelPjPci)
        /*005c*/ 	.word	0x00000000


	//----- nvinfo : EIATTR_MIN_STACK_SIZE
	.align		4
.L_15:
        /*0060*/ 	.byte	0x04, 0x12
        /*0062*/ 	.short	(.L_17 - .L_16)
	.align		4
.L_16:
        /*0064*/ 	.word	index@(_Z9genConfigPiS_S_)
        /*0068*/ 	.word	0x00000000
.L_17:


//--------------------- .nv.compat                --------------------------
	.section	.nv.compat,"",@"SHT_CUDA_COMPAT_INFO"
	.align	4
        /*0000*/ 	.byte	0x02, 0x09, 0x00, 0x00, 0x02, 0x02, 0x01, 0x00, 0x02, 0x05, 0x05, 0x00, 0x03, 0x07, 0x01, 0x01
        /*0010*/ 	.byte	0x02, 0x03, 0x00, 0x00, 0x02, 0x06, 0x01, 0x00, 0x04, 0x0b, 0x08, 0x00, 0x09, 0x00, 0x00, 0x00
        /*0020*/ 	.byte	0x00, 0x00, 0x00, 0x00


//--------------------- .nv.info._Z14matrixMultiplyPiS_S_ --------------------------
	.section	.nv.info._Z14matrixMultiplyPiS_S_,"",@"SHT_CUDA_INFO"
	.sectionflags	@""
	.align	4


	//----- nvinfo : EIATTR_CUDA_API_VERSION
	.align		4
        /*0000*/ 	.byte	0x04, 0x37
        /*0002*/ 	.short	(.L_19 - .L_18)
.L_18:
        /*0004*/ 	.word	0x00000082


	//----- nvinfo : EIATTR_KPARAM_INFO
	.align		4
.L_19:
        /*0008*/ 	.byte	0x04, 0x17
        /*000a*/ 	.short	(.L_21 - .L_20)
.L_20:
        /*000c*/ 	.word	0x00000000
        /*0010*/ 	.short	0x0002
        /*0012*/ 	.short	0x0010
        /*0014*/ 	.byte	0x00, 0xf5, 0x21, 0x00


	//----- nvinfo : EIATTR_KPARAM_INFO
	.align		4
.L_21:
        /*0018*/ 	.byte	0x04, 0x17
        /*001a*/ 	.short	(.L_23 - .L_22)
.L_22:
        /*001c*/ 	.word	0x00000000
        /*0020*/ 	.short	0x0001
        /*0022*/ 	.short	0x0008
        /*0024*/ 	.byte	0x00, 0xf5, 0x21, 0x00


	//----- nvinfo : EIATTR_KPARAM_INFO
	.align		4
.L_23:
        /*0028*/ 	.byte	0x04, 0x17
        /*002a*/ 	.short	(.L_25 - .L_24)
.L_24:
        /*002c*/ 	.word	0x00000000
        /*0030*/ 	.short	0x0000
        /*0032*/ 	.short	0x0000
        /*0034*/ 	.byte	0x00, 0xf5, 0x21, 0x00


	//----- nvinfo : EIATTR_SPARSE_MMA_MASK
	.align		4
.L_25:
        /*0038*/ 	.byte	0x03, 0x50
        /*003a*/ 	.short	0x0000


	//----- nvinfo : EIATTR_MAXREG_COUNT
	.align		4
        /*003c*/ 	.byte	0x03, 0x1b
        /*003e*/ 	.short	0x00ff


	//----- nvinfo : EIATTR_NUM_BARRIERS
	.align		4
        /*0040*/ 	.byte	0x02, 0x4c
        /*0042*/ 	.byte	0x01
	.zero		1


	//----- nvinfo : EIATTR_MERCURY_ISA_VERSION
	.align		4
        /*0044*/ 	.byte	0x03, 0x5f
        /*0046*/ 	.short	0x0101


	//----- nvinfo : EIATTR_VRC_CTA_INIT_COUNT
	.align		4
        /*0048*/ 	.byte	0x02, 0x4a
	.zero		1
	.zero		1


	//----- nvinfo : EIATTR_EXIT_INSTR_OFFSETS
	.align		4
        /*004c*/ 	.byte	0x04, 0x1c
        /*004e*/ 	.short	(.L_27 - .L_26)


	//   ....[0]....
.L_26:
        /*0050*/ 	.word	0x00000850


	//----- nvinfo : EIATTR_CRS_STACK_SIZE
	.align		4
.L_27:
        /*0054*/ 	.byte	0x04, 0x1e
        /*0056*/ 	.short	(.L_29 - .L_28)
.L_28:
        /*0058*/ 	.word	0x00000000


	//----- nvinfo : EIATTR_CBANK_PARAM_SIZE
	.align		4
.L_29:
        /*005c*/ 	.byte	0x03, 0x19
        /*005e*/ 	.short	0x0018


	//----- nvinfo : EIATTR_PARAM_CBANK
	.align		4
        /*0060*/ 	.byte	0x04, 0x0a
        /*0062*/ 	.short	(.L_31 - .L_30)
	.align		4
.L_30:
        /*0064*/ 	.word	index@(.nv.constant0._Z14matrixMultiplyPiS_S_)
        /*0068*/ 	.short	0x0380
        /*006a*/ 	.short	0x0018


	//----- nvinfo : EIATTR_SW_WAR
	.align		4
.L_31:
        /*006c*/ 	.byte	0x04, 0x36
        /*006e*/ 	.short	(.L_33 - .L_32)
.L_32:
        /*0070*/ 	.word	0x00000008
.L_33:


//--------------------- .nv.info._Z17generateRNGKernelPjPci --------------------------
	.section	.nv.info._Z17generateRNGKernelPjPci,"",@"SHT_CUDA_INFO"
	.sectionflags	@""
	.align	4


	//----- nvinfo : EIATTR_CUDA_API_VERSION
	.align		4
        /*0000*/ 	.byte	0x04, 0x37
        /*0002*/ 	.short	(.L_35 - .L_34)
.L_34:
        /*0004*/ 	.word	0x00000082


	//----- nvinfo : EIATTR_KPARAM_INFO
	.align		4
.L_35:
        /*0008*/ 	.byte	0x04, 0x17
        /*000a*/ 	.short	(.L_37 - .L_36)
.L_36:
        /*000c*/ 	.word	0x00000000
        /*0010*/ 	.short	0x0002
        /*0012*/ 	.short	0x0010
        /*0014*/ 	.byte	0x00, 0xf0, 0x11, 0x00


	//----- nvinfo : EIATTR_KPARAM_INFO
	.align		4
.L_37:
        /*0018*/ 	.byte	0x04, 0x17
        /*001a*/ 	.short	(.L_39 - .L_38)
.L_38:
        /*001c*/ 	.word	0x00000000
        /*0020*/ 	.short	0x0001
        /*0022*/ 	.short	0x0008
        /*0024*/ 	.byte	0x00, 0xf5, 0x21, 0x00


	//----- nvinfo : EIATTR_KPARAM_INFO
	.align		4
.L_39:
        /*0028*/ 	.byte	0x04, 0x17
        /*002a*/ 	.short	(.L_41 - .L_40)
.L_40:
        /*002c*/ 	.word	0x00000000
        /*0030*/ 	.short	0x0000
        /*0032*/ 	.short	0x0000
        /*0034*/ 	.byte	0x00, 0xf5, 0x21, 0x00


	//----- nvinfo : EIATTR_SPARSE_MMA_MASK
	.align		4
.L_41:
        /*0038*/ 	.byte	0x03, 0x50
        /*003a*/ 	.short	0x0000


	//----- nvinfo : EIATTR_MAXREG_COUNT
	.align		4
        /*003c*/ 	.byte	0x03, 0x1b
        /*003e*/ 	.short	0x00ff


	//----- nvinfo : EIATTR_NUM_BARRIERS
	.align		4
        /*0040*/ 	.byte	0x02, 0x4c
        /*0042*/ 	.byte	0x01
	.zero		1


	//----- nvinfo : EIATTR_MERCURY_ISA_VERSION
	.align		4
        /*0044*/ 	.byte	0x03, 0x5f
        /*0046*/ 	.short	0x0101


	//----- nvinfo : EIATTR_VRC_CTA_INIT_COUNT
	.align		4
        /*0048*/ 	.byte	0x02, 0x4a
	.zero		1
	.zero		1


	//----- nvinfo : EIATTR_EXIT_INSTR_OFFSETS
	.align		4
        /*004c*/ 	.byte	0x04, 0x1c
        /*004e*/ 	.short	(.L_43 - .L_42)


	//   ....[0]....
.L_42:
        /*0050*/ 	.word	0x00000430


	//----- nvinfo : EIATTR_CBANK_PARAM_SIZE
	.align		4
.L_43:
        /*0054*/ 	.byte	0x03, 0x19
        /*0056*/ 	.short	0x0014


	//----- nvinfo : EIATTR_PARAM_CBANK
	.align		4
        /*0058*/ 	.byte	0x04, 0x0a
        /*005a*/ 	.short	(.L_45 - .L_44)
	.align		4
.L_44:
        /*005c*/ 	.word	index@(.nv.constant0._Z17generateRNGKernelPjPci)
        /*0060*/ 	.short	0x0380
        /*0062*/ 	.short	0x0014


	//----- nvinfo : EIATTR_SW_WAR
	.align		4
.L_45:
        /*0064*/ 	.byte	0x04, 0x36
        /*0066*/ 	.short	(.L_47 - .L_46)
.L_46:
        /*0068*/ 	.word	0x00000008
.L_47:


//--------------------- .nv.info._Z9genConfigPiS_S_ --------------------------
	.section	.nv.info._Z9genConfigPiS_S_,"",@"SHT_CUDA_INFO"
	.sectionflags	@""
	.align	4


	//----- nvinfo : EIATTR_CUDA_API_VERSION
	.align		4
        /*0000*/ 	.byte	0x04, 0x37
        /*0002*/ 	.short	(.L_49 - .L_48)
.L_48:
        /*0004*/ 	.word	0x00000082


	//----- nvinfo : EIATTR_KPARAM_INFO
	.align		4
.L_49:
        /*0008*/ 	.byte	0x04, 0x17
        /*000a*/ 	.short	(.L_51 - .L_50)
.L_50:
        /*000c*/ 	.word	0x00000000
        /*0010*/ 	.short	0x0002
        /*0012*/ 	.short	0x0010
        /*0014*/ 	.byte	0x00, 0xf5, 0x21, 0x00


	//----- nvinfo : EIATTR_KPARAM_INFO
	.align		4
.L_51:
        /*0018*/ 	.byte	0x04, 0x17
        /*001a*/ 	.short	(.L_53 - .L_52)
.L_52:
        /*001c*/ 	.word	0x00000000
        /*0020*/ 	.short	0x0001
        /*0022*/ 	.short	0x0008
        /*0024*/ 	.byte	0x00, 0xf5, 0x21, 0x00


	//----- nvinfo : EIATTR_KPARAM_INFO
	.align		4
.L_53:
        /*0028*/ 	.byte	0x04, 0x17
        /*002a*/ 	.short	(.L_55 - .L_54)
.L_54:
        /*002c*/ 	.word	0x00000000
        /*0030*/ 	.short	0x0000
        /*0032*/ 	.short	0x0000
        /*0034*/ 	.byte	0x00, 0xf5, 0x21, 0x00


	//----- nvinfo : EIATTR_SPARSE_MMA_MASK
	.align		4
.L_55:
        /*0038*/ 	.byte	0x03, 0x50
        /*003a*/ 	.short	0x0000


	//----- nvinfo : EIATTR_MAXREG_COUNT
	.align		4
        /*003c*/ 	.byte	0x03, 0x1b
        /*003e*/ 	.short	0x00ff


	//----- nvinfo : EIATTR_NUM_BARRIERS
	.align		4
        /*0040*/ 	.byte	0x02, 0x4c
        /*0042*/ 	.byte	0x01
	.zero		1


	//----- nvinfo : EIATTR_MERCURY_ISA_VERSION
	.align		4
        /*0044*/ 	.byte	0x03, 0x5f
        /*0046*/ 	.short	0x0101


	//----- nvinfo : EIATTR_VRC_CTA_INIT_COUNT
	.align		4
        /*0048*/ 	.byte	0x02, 0x4a
	.zero		1
	.zero		1


	//----- nvinfo : EIATTR_EXIT_INSTR_OFFSETS
	.align		4
        /*004c*/ 	.byte	0x04, 0x1c
        /*004e*/ 	.short	(.L_57 - .L_56)


	//   ....[0]....
.L_56:
        /*0050*/ 	.word	0x000007e0


	//----- nvinfo : EIATTR_CRS_STACK_SIZE
	.align		4
.L_57:
        /*0054*/ 	.byte	0x04, 0x1e
        /*0056*/ 	.short	(.L_59 - .L_58)
.L_58:
        /*0058*/ 	.word	0x00000000


	//----- nvinfo : EIATTR_CBANK_PARAM_SIZE
	.align		4
.L_59:
        /*005c*/ 	.byte	0x03, 0x19
        /*005e*/ 	.short	0x0018


	//----- nvinfo : EIATTR_PARAM_CBANK
	.align		4
        /*0060*/ 	.byte	0x04, 0x0a
        /*0062*/ 	.short	(.L_61 - .L_60)
	.align		4
.L_60:
        /*0064*/ 	.word	index@(.nv.constant0._Z9genConfigPiS_S_)
        /*0068*/ 	.short	0x0380
        /*006a*/ 	.short	0x0018


	//----- nvinfo : EIATTR_SW_WAR
	.align		4
.L_61:
        /*006c*/ 	.byte	0x04, 0x36
        /*006e*/ 	.short	(.L_63 - .L_62)
.L_62:
        /*0070*/ 	.word	0x00000008
.L_63:


//--------------------- .nv.callgraph             --------------------------
	.section	.nv.callgraph,"",@"SHT_CUDA_CALLGRAPH"
	.align	4
	.sectionentsize	8
	.align		4
        /*0000*/ 	.word	0x00000000
	.align		4
        /*0004*/ 	.word	0xffffffff
	.align		4
        /*0008*/ 	.word	0x00000000
	.align		4
        /*000c*/ 	.word	0xfffffffe
	.align		4
        /*0010*/ 	.word	0x00000000
	.align		4
        /*0014*/ 	.word	0xfffffffd
	.align		4
        /*0018*/ 	.word	0x00000000
	.align		4
        /*001c*/ 	.word	0xfffffffc


//--------------------- .text._Z14matrixMultiplyPiS_S_ --------------------------
	.section	.text._Z14matrixMultiplyPiS_S_,"ax",@progbits
	.align	128
        .global         _Z14matrixMultiplyPiS_S_
        .type           _Z14matrixMultiplyPiS_S_,@function
        .size           _Z14matrixMultiplyPiS_S_,(.L_x_9 - _Z14matrixMultiplyPiS_S_)
        .other          _Z14matrixMultiplyPiS_S_,@"STO_CUDA_ENTRY STV_DEFAULT"
_Z14matrixMultiplyPiS_S_:
.text._Z14matrixMultiplyPiS_S_:
[----:B------:R-:W-:Y:S01]  /*0000*/  LDC R1, c[0x0][0x37c] ;  /* 0x0000df00ff017b82 */ /* 0x000fe20000000800 */
[----:B------:R-:W0:Y:S07]  /*0010*/  S2R R3, SR_TID.Y ;  /* 0x0000000000037919 */ /* 0x000e2e0000002200 */
[----:B------:R-:W1:Y:S01]  /*0020*/  LDC R7, c[0x0][0x360] ;  /* 0x0000d800ff077b82 */ /* 0x000e620000000800 */
[----:B------:R-:W-:Y:S01]  /*0030*/  BSSY.RECONVERGENT B0, `(.L_x_0) ;  /* 0x0000080000007945 */ /* 0x000fe20003800200 */
[----:B------:R-:W1:Y:S06]  /*0040*/  S2R R2, SR_TID.X ;  /* 0x0000000000027919 */ /* 0x000e6c0000002100 */
[----:B------:R-:W0:Y:S08]  /*0050*/  S2UR UR5, SR_CTAID.Y ;  /* 0x00000000000579c3 */ /* 0x000e300000002600 */
[----:B------:R-:W0:Y:S08]  /*0060*/  LDC R0, c[0x0][0x364] ;  /* 0x0000d900ff007b82 */ /* 0x000e300000000800 */
[----:B------:R-:W1:Y:S01]  /*0070*/  S2UR UR4, SR_CTAID.X ;  /* 0x00000000000479c3 */ /* 0x000e620000002500 */
[----:B0-----:R-:W-:-:S05]  /*0080*/  IMAD R0, R0, UR5, R3 ;  /* 0x0000000500007c24 */ /* 0x001fca000f8e0203 */
[----:B------:R-:W-:Y:S01]  /*0090*/  ISETP.GT.U32.AND P0, PT, R0, 0x22, PT ;  /* 0x000000220000780c */ /* 0x000fe20003f04070 */
[----:B-1----:R-:W-:-:S05]  /*00a0*/  IMAD R7, R7, UR4, R2 ;  /* 0x0000000407077c24 */ /* 0x002fca000f8e0202 */
[----:B------:R-:W-:-:S13]  /*00b0*/  ISETP.GT.OR P0, PT, R7, 0x22, P0 ;  /* 0x000000220700780c */ /* 0x000fda0000704670 */
[----:B------:R-:W-:Y:S05]  /*00c0*/  @P0 BRA `(.L_x_1) ;  /* 0x0000000400d80947 */ /* 0x000fea0003800000 */
[----:B------:R-:W0:Y:S01]  /*00d0*/  LDC.64 R4, c[0x0][0x380] ;  /* 0x0000e000ff047b82 */ /* 0x000e220000000a00 */
[----:B------:R-:W1:Y:S01]  /*00e0*/  LDCU.64 UR4, c[0x0][0x358] ;  /* 0x00006b00ff0477ac */ /* 0x000e620008000a00 */
[----:B------:R-:W-:-:S06]  /*00f0*/  IMAD R7, R7, 0x23, RZ ;  /* 0x0000002307077824 */ /* 0x000fcc00078e02ff */
[----:B------:R-:W2:Y:S01]  /*0100*/  LDC.64 R2, c[0x0][0x388] ;  /* 0x0000e200ff027b82 */ /* 0x000ea20000000a00 */
[----:B0-----:R-:W-:-:S05]  /*0110*/  IMAD.WIDE R4, R7, 0x4, R4 ;  /* 0x0000000407047825 */ /* 0x001fca00078e0204 */
[----:B-1----:R-:W3:Y:S01]  /*0120*/  LDG.E R12, desc[UR4][R4.64] ;  /* 0x00000004040c7981 */ /* 0x002ee2000c1e1900 */
[----:B--2---:R-:W-:-:S03]  /*0130*/  IMAD.WIDE.U32 R2, R0, 0x4, R2 ;  /* 0x0000000400027825 */ /* 0x004fc600078e0002 */
[----:B------:R-:W2:Y:S04]  /*0140*/  LDG.E R17, desc[UR4][R4.64+0x4] ;  /* 0x0000040404117981 */ /* 0x000ea8000c1e1900 */
[----:B------:R-:W3:Y:S04]  /*0150*/  LDG.E R15, desc[UR4][R2.64] ;  /* 0x00000004020f7981 */ /* 0x000ee8000c1e1900 */
[----:B------:R-:W2:Y:S04]  /*0160*/  LDG.E R24, desc[UR4][R2.64+0x8c] ;  /* 0x00008c0402187981 */ /* 0x000ea8000c1e1900 */
[----:B------:R-:W4:Y:S04]  /*0170*/  LDG.E R19, desc[UR4][R4.64+0x8] ;  /* 0x0000080404137981 */ /* 0x000f28000c1e1900 */
[----:B------:R-:W4:Y:S04]  /*0180*/  LDG.E R16, desc[UR4][R2.64+0x118] ;  /* 0x0001180402107981 */ /* 0x000f28000c1e1900 */
[----:B------:R-:W5:Y:S04]  /*0190*/  LDG.E R20, desc[UR4][R4.64+0xc] ;  /* 0x00000c0404147981 */ /* 0x000f68000c1e1900 */
        /* <DEDUP_REMOVED lines=11> */
[----:B------:R-:W5:Y:S01]  /*0250*/  LDG.E R27, desc[UR4][R2.64+0x1298] ;  /* 0x00129804021b7981 */ /* 0x000f62000c1e1900 */
[----:B---3--:R-:W-:-:S03]  /*0260*/  IMAD R14, R12, R15, RZ ;  /* 0x0000000f0c0e7224 */ /* 0x008fc600078e02ff */
[----:B------:R-:W3:Y:S04]  /*0270*/  LDG.E R12, desc[UR4][R4.64+0x24] ;  /* 0x00002404040c7981 */ /* 0x000ee8000c1e1900 */
[----:B------:R-:W3:Y:S01]  /*0280*/  LDG.E R15, desc[UR4][R2.64+0x4ec] ;  /* 0x0004ec04020f7981 */ /* 0x000ee2000c1e1900 */
[----:B--2---:R-:W-:-:S03]  /*0290*/  IMAD R24, R17, R24, R14 ;  /* 0x0000001811187224 */ /* 0x004fc600078e020e */
[----:B------:R-:W2:Y:S04]  /*02a0*/  LDG.E R14, desc[UR4][R4.64+0x28] ;  /* 0x00002804040e7981 */ /* 0x000ea8000c1e1900 */
[----:B------:R-:W2:Y:S01]  /*02b0*/  LDG.E R17, desc[UR4][R2.64+0x578] ;  /* 0x0005780402117981 */ /* 0x000ea2000c1e1900 */
[----:B----4-:R-:W-:-:S03]  /*02c0*/  IMAD R24, R19, R16, R24 ;  /* 0x0000001013187224 */ /* 0x010fc600078e0218 */
[----:B------:R-:W4:Y:S04]  /*02d0*/  LDG.E R16, desc[UR4][R4.64+0x2c] ;  /* 0x00002c0404107981 */ /* 0x000f28000c1e1900 */
[----:B------:R-:W4:Y:S01]  /*02e0*/  LDG.E R19, desc[UR4][R2.64+0x604] ;  /* 0x0006040402137981 */ /* 0x000f22000c1e1900 */
[----:B-----5:R-:W-:-:S03]  /*02f0*/  IMAD R24, R20, R23, R24 ;  /* 0x0000001714187224 */ /* 0x020fc600078e0218 */
[----:B------:R-:W5:Y:S04]  /*0300*/  LDG.E R20, desc[UR4][R4.64+0x30] ;  /* 0x0000300404147981 */ /* 0x000f68000c1e1900 */
[----:B------:R-:W5:Y:S01]  /*0310*/  LDG.E R23, desc[UR4][R2.64+0x690] ;  /* 0x0006900402177981 */ /* 0x000f62000c1e1900 */
[----:B------:R-:W-:-:S03]  /*0320*/  IMAD R24, R22, R25, R24 ;  /* 0x0000001916187224 */ /* 0x000fc600078e0218 */
        /* <DEDUP_REMOVED lines=14> */
[----:B---3--:R-:W-:-:S03]  /*0410*/  IMAD R24, R12, R15, R24 ;  /* 0x0000000f0c187224 */ /* 0x008fc600078e0218 */
        /* <DEDUP_REMOVED lines=46> */
[----:B------:R-:W5:Y:S04]  /*0700*/  LDG.E R9, desc[UR4][R2.64+0x120c] ;  /* 0x00120c0402097981 */ /* 0x000f68000c1e1900 */
[----:B------:R-:W5:Y:S01]  /*0710*/  LDG.E R24, desc[UR4][R4.64+0x88] ;  /* 0x0000880404187981 */ /* 0x000f62000c1e1900 */
[----:B------:R-:W-:-:S04]  /*0720*/  IMAD R8, R8, R11, R26 ;  /* 0x0000000b08087224 */ /* 0x000fc800078e021a */
[----:B------:R-:W-:Y:S02]  /*0730*/  IMAD R8, R10, R13, R8 ;  /* 0x0000000d0a087224 */ /* 0x000fe400078e0208 */
[----:B------:R-:W0:Y:S01]  /*0740*/  LDC.64 R10, c[0x0][0x390] ;  /* 0x0000e400ff0a7b82 */ /* 0x000e220000000a00 */
[----:B------:R-:W-:-:S05]  /*0750*/  IADD3 R7, PT, PT, R0, R7, RZ ;  /* 0x0000000700077210 */ /* 0x000fca0007ffe0ff */
[----:B0-----:R-:W-:-:S04]  /*0760*/  IMAD.WIDE R10, R7, 0x4, R10 ;  /* 0x00000004070a7825 */ /* 0x001fc800078e020a */
[----:B---3--:R-:W-:-:S04]  /*0770*/  IMAD R8, R12, R15, R8 ;  /* 0x0000000f0c087224 */ /* 0x008fc800078e0208 */
[----:B--2---:R-:W-:-:S04]  /*0780*/  IMAD R8, R14, R17, R8 ;  /* 0x000000110e087224 */ /* 0x004fc800078e0208 */
[----:B----4-:R-:W-:-:S04]  /*0790*/  IMAD R8, R16, R19, R8 ;  /* 0x0000001310087224 */ /* 0x010fc800078e0208 */
[----:B-----5:R-:W-:-:S04]  /*07a0*/  IMAD R8, R20, R23, R8 ;  /* 0x0000001714087224 */ /* 0x020fc800078e0208 */
[----:B------:R-:W-:-:S04]  /*07b0*/  IMAD R8, R22, R25, R8 ;  /* 0x0000001916087224 */ /* 0x000fc800078e0208 */
[----:B------:R-:W-:-:S04]  /*07c0*/  IMAD R8, R18, R21, R8 ;  /* 0x0000001512087224 */ /* 0x000fc800078e0208 */
[----:B------:R-:W-:-:S04]  /*07d0*/  IMAD R6, R6, R9, R8 ;  /* 0x0000000906067224 */ /* 0x000fc800078e0208 */
[----:B------:R-:W-:-:S05]  /*07e0*/  IMAD R6, R24, R27, R6 ;  /* 0x0000001b18067224 */ /* 0x000fca00078e0206 */
[----:B------:R-:W-:-:S04]  /*07f0*/  LEA.HI R2, R6, R6, RZ, 0x1 ;  /* 0x0000000606027211 */ /* 0x000fc800078f08ff */
[----:B------:R-:W-:-:S04]  /*0800*/  LOP3.LUT R3, R2, 0xfffffffe, RZ, 0xc0, !PT ;  /* 0xfffffffe02037812 */ /* 0x000fc800078ec0ff */
[----:B------:R-:W-:-:S05]  /*0810*/  IADD3 R3, PT, PT, R6, -R3, RZ ;  /* 0x8000000306037210 */ /* 0x000fca0007ffe0ff */
[----:B------:R0:W-:Y:S02]  /*0820*/  STG.E desc[UR4][R10.64], R3 ;  /* 0x000000030a007986 */ /* 0x0001e4000c101904 */
.L_x_1:
[----:B------:R-:W-:Y:S05]  /*0830*/  BSYNC.RECONVERGENT B0 ;  /* 0x0000000000007941 */ /* 0x000fea0003800200 */
.L_x_0:
[----:B------:R-:W-:Y:S06]  /*0840*/  BAR.SYNC.DEFER_BLOCKING 0x0 ;  /* 0x0000000000007b1d */ /* 0x000fec0000010000 */
[----:B------:R-:W-:Y:S05]  /*0850*/  EXIT ;  /* 0x000000000000794d */ /* 0x000fea0003800000 */
.L_x_2:
[----:B------:R-:W-:-:S00]  /*0860*/  BRA `(.L_x_2) ;  /* 0xfffffffc00fc7947 */ /* 0x000fc0000383ffff */
[----:B------:R-:W-:-:S00]  /*0870*/  NOP ;  /* 0x0000000000007918 */ /* 0x000fc00000000000 */
        /* <DEDUP_REMOVED lines=8> */
.L_x_9:


//--------------------- .text._Z17generateRNGKernelPjPci --------------------------
	.section	.text._Z17generateRNGKernelPjPci,"ax",@progbits
	.align	128
        .global         _Z17generateRNGKernelPjPci
        .type           _Z17generateRNGKernelPjPci,@function
        .size           _Z17generateRNGKernelPjPci,(.L_x_10 - _Z17generateRNGKernelPjPci)
        .other          _Z17generateRNGKernelPjPci,@"STO_CUDA_ENTRY STV_DEFAULT"
_Z17generateRNGKernelPjPci:
.text._Z17generateRNGKernelPjPci:
[----:B------:R-:W-:Y:S01]  /*0000*/  LDC R1, c[0x0][0x37c] ;  /* 0x0000df00ff017b82 */ /* 0x000fe20000000800 */
[----:B------:R-:W0:Y:S07]  /*0010*/  S2R R3, SR_TID.X ;  /* 0x0000000000037919 */ /* 0x000e2e0000002100 */
[----:B------:R-:W0:Y:S01]  /*0020*/  S2UR UR6, SR_CTAID.X ;  /* 0x00000000000679c3 */ /* 0x000e220000002500 */
[----:B------:R-:W1:Y:S01]  /*0030*/  LDCU.64 UR8, c[0x0][0x388] ;  /* 0x00007100ff0877ac */ /* 0x000e620008000a00 */
[----:B------:R-:W2:Y:S06]  /*0040*/  LDCU.64 UR4, c[0x0][0x358] ;  /* 0x00006b00ff0477ac */ /* 0x000eac0008000a00 */
[----:B------:R-:W0:Y:S08]  /*0050*/  LDC R0, c[0x0][0x360] ;  /* 0x0000d800ff007b82 */ /* 0x000e300000000800 */
[----:B------:R-:W3:Y:S01]  /*0060*/  LDC.64 R4, c[0x0][0x380] ;  /* 0x0000e000ff047b82 */ /* 0x000ee20000000a00 */
[----:B0-----:R-:W-:Y:S01]  /*0070*/  IMAD R3, R0, UR6, R3 ;  /* 0x0000000600037c24 */ /* 0x001fe2000f8e0203 */
[----:B------:R-:W0:Y:S04]  /*0080*/  LDCU UR6, c[0x0][0x390] ;  /* 0x00007200ff0677ac */ /* 0x000e280008000800 */
[C---:B-1----:R-:W-:Y:S01]  /*0090*/  IADD3 R2, P0, PT, R3.reuse, UR8, RZ ;  /* 0x0000000803027c10 */ /* 0x042fe2000ff1e0ff */
[----:B---3--:R-:W-:-:S03]  /*00a0*/  IMAD.WIDE R4, R3, 0x4, R4 ;  /* 0x0000000403047825 */ /* 0x008fc600078e0204 */
[----:B------:R-:W-:Y:S02]  /*00b0*/  LEA.HI.X.SX32 R3, R3, UR9, 0x1, P0 ;  /* 0x0000000903037c11 */ /* 0x000fe400080f0eff */
[----:B--2---:R1:W5:Y:S04]  /*00c0*/  LDG.E R0, desc[UR4][R4.64] ;  /* 0x0000000404007981 */ /* 0x004368000c1e1900 */
[----:B------:R1:W5:Y:S01]  /*00d0*/  LDG.E.U8 R7, desc[UR4][R2.64] ;  /* 0x0000000402077981 */ /* 0x000362000c1e1100 */
[----:B0-----:R-:W-:-:S09]  /*00e0*/  UISETP.NE.AND UP0, UPT, UR6, URZ, UPT ;  /* 0x000000ff0600728c */ /* 0x001fd2000bf05270 */
[----:B-1----:R-:W-:Y:S05]  /*00f0*/  BRA.U UP0, `(.L_x_3) ;  /* 0x00000001002c7547 */ /* 0x002fea000b800000 */
[----:B-----5:R-:W-:Y:S01]  /*0100*/  SHF.R.U32.HI R8, RZ, 0x1, R7 ;  /* 0x00000001ff087819 */ /* 0x020fe20000011607 */
[----:B------:R-:W-:-:S03]  /*0110*/  IMAD.SHL.U32 R6, R7, 0x2, RZ ;  /* 0x0000000207067824 */ /* 0x000fc600078e00ff */
[----:B------:R-:W-:Y:S02]  /*0120*/  LOP3.LUT R8, R8, 0x7, RZ, 0xc0, !PT ;  /* 0x0000000708087812 */ /* 0x000fe400078ec0ff */
[----:B------:R-:W-:Y:S02]  /*0130*/  LOP3.LUT R9, R6, 0x6, RZ, 0xc0, !PT ;  /* 0x0000000606097812 */ /* 0x000fe400078ec0ff */
[----:B------:R-:W-:Y:S01]  /*0140*/  LOP3.LUT R8, R8, 0xfffb, R7, 0x78, !PT ;  /* 0x0000fffb08087812 */ /* 0x000fe200078e7807 */
[C---:B------:R-:W-:Y:S01]  /*0150*/  IMAD.SHL.U32 R7, R0.reuse, 0x2, RZ ;  /* 0x0000000200077824 */ /* 0x040fe200078e00ff */
[----:B------:R-:W-:Y:S02]  /*0160*/  LEA.HI R9, R0, R9, RZ, 0x1 ;  /* 0x0000000900097211 */ /* 0x000fe400078f08ff */
[----:B------:R-:W-:Y:S02]  /*0170*/  SHF.R.U32.HI R6, RZ, 0x1, R0 ;  /* 0x00000001ff067819 */ /* 0x000fe40000011600 */
[----:B------:R-:W-:-:S02]  /*0180*/  LOP3.LUT R8, R8, R9, RZ, 0x3c, !PT ;  /* 0x0000000908087212 */ /* 0x000fc400078e3cff */
[----:B------:R-:W-:Y:S01]  /*0190*/  LOP3.LUT R0, R0, R6, R7, 0x96, !PT ;  /* 0x0000000600007212 */ /* 0x000fe200078e9607 */
[----:B------:R-:W-:Y:S06]  /*01a0*/  BRA `(.L_x_4) ;  /* 0x0000000000747947 */ /* 0x000fec0003800000 */
.L_x_3:
[----:B-----5:R-:W-:Y:S01]  /*01b0*/  IMAD.SHL.U32 R13, R0, 0x2, RZ ;  /* 0x00000002000d7824 */ /* 0x020fe200078e00ff */
[----:B------:R-:W-:-:S04]  /*01c0*/  PRMT R6, R7, 0x8880, RZ ;  /* 0x0000888007067816 */ /* 0x000fc800000000ff */
[C---:B------:R-:W-:Y:S01]  /*01d0*/  LOP3.LUT R9, R13.reuse, 0x40800000, RZ, 0xc0, !PT ;  /* 0x408000000d097812 */ /* 0x040fe200078ec0ff */
[----:B------:R-:W-:Y:S01]  /*01e0*/  IMAD.SHL.U32 R6, R6, 0x2, RZ ;  /* 0x0000000206067824 */ /* 0x000fe200078e00ff */
[----:B------:R-:W-:Y:S02]  /*01f0*/  LOP3.LUT R8, R13, 0x1040, RZ, 0xc0, !PT ;  /* 0x000010400d087812 */ /* 0x000fe400078ec0ff */
[--C-:B------:R-:W-:Y:S02]  /*0200*/  LOP3.LUT R9, R9, 0x4000000, R0.reuse, 0xf8, !PT ;  /* 0x0400000009097812 */ /* 0x100fe400078ef800 */
[----:B------:R-:W-:Y:S01]  /*0210*/  LOP3.LUT R11, R13, 0x1040, R0, 0x48, !PT ;  /* 0x000010400d0b7812 */ /* 0x000fe200078e4800 */
[----:B------:R-:W-:Y:S01]  /*0220*/  IMAD R12, R7, -0x80000000, R8 ;  /* 0x80000000070c7824 */ /* 0x000fe200078e0208 */
[----:B------:R-:W-:Y:S02]  /*0230*/  LOP3.LUT R9, R9, 0x40800000, RZ, 0x3c, !PT ;  /* 0x4080000009097812 */ /* 0x000fe400078e3cff */
[----:B------:R-:W-:-:S02]  /*0240*/  LOP3.LUT R8, R6, 0x4, RZ, 0xc0, !PT ;  /* 0x0000000406087812 */ /* 0x000fc400078ec0ff */
[--C-:B------:R-:W-:Y:S02]  /*0250*/  LOP3.LUT R9, R9, R13, R0.reuse, 0xf6, !PT ;  /* 0x0000000d09097212 */ /* 0x100fe400078ef600 */
[C---:B------:R-:W-:Y:S02]  /*0260*/  SHF.L.W.U32.HI R6, R0.reuse, 0x1, R7 ;  /* 0x0000000100067819 */ /* 0x040fe40000010e07 */
[----:B------:R-:W-:Y:S02]  /*0270*/  LOP3.LUT R10, R0, 0x10000000, R9, 0x6e, !PT ;  /* 0x10000000000a7812 */ /* 0x000fe400078e6e09 */
[----:B------:R-:W-:Y:S02]  /*0280*/  LOP3.LUT R9, R8, 0xfffb, R7, 0xf8, !PT ;  /* 0x0000fffb08097812 */ /* 0x000fe400078ef807 */
[----:B------:R-:W-:Y:S02]  /*0290*/  LOP3.LUT R10, R10, R12, R11, 0x96, !PT ;  /* 0x0000000c0a0a7212 */ /* 0x000fe400078e960b */
[----:B------:R-:W-:-:S02]  /*02a0*/  SHF.R.U32.HI R11, RZ, 0x1, R0 ;  /* 0x00000001ff0b7819 */ /* 0x000fc40000011600 */
[----:B------:R-:W-:Y:S02]  /*02b0*/  LOP3.LUT R0, R0, 0x282e80a8, RZ, 0xc0, !PT ;  /* 0x282e80a800007812 */ /* 0x000fe400078ec0ff */
[----:B------:R-:W-:Y:S02]  /*02c0*/  LOP3.LUT R6, R9, 0x3, R6, 0x78, !PT ;  /* 0x0000000309067812 */ /* 0x000fe400078e7806 */
[----:B------:R-:W-:Y:S02]  /*02d0*/  LOP3.LUT R10, R10, R11, RZ, 0x3c, !PT ;  /* 0x0000000b0a0a7212 */ /* 0x000fe400078e3cff */
[----:B------:R-:W-:Y:S02]  /*02e0*/  LOP3.LUT R9, R0, 0x1, R11, 0xf8, !PT ;  /* 0x0000000100097812 */ /* 0x000fe400078ef80b */
[--C-:B------:R-:W-:Y:S02]  /*02f0*/  LOP3.LUT R6, R6, 0x2, R7.reuse, 0xf8, !PT ;  /* 0x0000000206067812 */ /* 0x100fe400078ef807 */
[----:B------:R-:W-:-:S02]  /*0300*/  SHF.R.U32.HI R7, RZ, 0x1, R7 ;  /* 0x00000001ff077819 */ /* 0x000fc40000011607 */
[----:B------:R-:W-:Y:S02]  /*0310*/  LOP3.LUT R0, R10, 0x200000, R13, 0xf8, !PT ;  /* 0x002000000a007812 */ /* 0x000fe400078ef80d */
[----:B------:R-:W-:Y:S02]  /*0320*/  LOP3.LUT R6, R6, 0x7, R7, 0x78, !PT ;  /* 0x0000000706067812 */ /* 0x000fe400078e7807 */
[----:B------:R-:W-:Y:S02]  /*0330*/  LOP3.LUT R9, R9, R0, RZ, 0x3c, !PT ;  /* 0x0000000009097212 */ /* 0x000fe400078e3cff */
[----:B------:R-:W-:Y:S02]  /*0340*/  LOP3.LUT R6, R6, 0x6, RZ, 0x3c, !PT ;  /* 0x0000000606067812 */ /* 0x000fe400078e3cff */
[----:B------:R-:W-:Y:S02]  /*0350*/  LOP3.LUT R9, R9, 0x1, R10, 0x78, !PT ;  /* 0x0000000109097812 */ /* 0x000fe400078e780a */
[----:B------:R-:W-:-:S02]  /*0360*/  PRMT R8, R6, 0x7610, R8 ;  /* 0x0000761006087816 */ /* 0x000fc40000000008 */
[----:B------:R-:W-:-:S07]  /*0370*/  LOP3.LUT R0, R9, 0x84001141, RZ, 0x3c, !PT ;  /* 0x8400114109007812 */ /* 0x000fce00078e3cff */
.L_x_4:
[----:B------:R-:W-:-:S04]  /*0380*/  SHF.R.U32.HI R7, RZ, 0xb, R0 ;  /* 0x0000000bff077819 */ /* 0x000fc80000011600 */
[----:B------:R-:W-:-:S05]  /*0390*/  LOP3.LUT R7, R7, R0, RZ, 0x3c, !PT ;  /* 0x0000000007077212 */ /* 0x000fca00078e3cff */
[----:B------:R-:W-:-:S05]  /*03a0*/  IMAD.SHL.U32 R0, R7, 0x80, RZ ;  /* 0x0000008007007824 */ /* 0x000fca00078e00ff */
[----:B------:R-:W-:-:S05]  /*03b0*/  LOP3.LUT R0, R7, 0x9d2c5680, R0, 0x78, !PT ;  /* 0x9d2c568007007812 */ /* 0x000fca00078e7800 */
[----:B------:R-:W-:-:S05]  /*03c0*/  IMAD.SHL.U32 R7, R0, 0x8000, RZ ;  /* 0x0000800000077824 */ /* 0x000fca00078e00ff */
[----:B------:R-:W-:-:S04]  /*03d0*/  LOP3.LUT R7, R0, 0xefc60000, R7, 0x78, !PT ;  /* 0xefc6000000077812 */ /* 0x000fc800078e7807 */
[----:B------:R-:W-:-:S04]  /*03e0*/  SHF.R.U32.HI R0, RZ, 0x12, R7 ;  /* 0x00000012ff007819 */ /* 0x000fc80000011607 */
[----:B------:R-:W-:-:S05]  /*03f0*/  LOP3.LUT R7, R0, R7, RZ, 0x3c, !PT ;  /* 0x0000000700077212 */ /* 0x000fca00078e3cff */
[----:B------:R-:W-:Y:S04]  /*0400*/  STG.E desc[UR4][R4.64], R7 ;  /* 0x0000000704007986 */ /* 0x000fe8000c101904 */
[----:B------:R-:W-:Y:S01]  /*0410*/  STG.E.U8 desc[UR4][R2.64], R8 ;  /* 0x0000000802007986 */ /* 0x000fe2000c101104 */
[----:B------:R-:W-:Y:S06]  /*0420*/  BAR.SYNC.DEFER_BLOCKING 0x0 ;  /* 0x0000000000007b1d */ /* 0x000fec0000010000 */
[----:B------:R-:W-:Y:S05]  /*0430*/  EXIT ;  /* 0x000000000000794d */ /* 0x000fea0003800000 */
.L_x_5:
        /* <DEDUP_REMOVED lines=12> */
.L_x_10:


//--------------------- .text._Z9genConfigPiS_S_  --------------------------
	.section	.text._Z9genConfigPiS_S_,"ax",@progbits
	.align	128
        .global         _Z9genConfigPiS_S_
        .type           _Z9genConfigPiS_S_,@function
        .size           _Z9genConfigPiS_S_,(.L_x_11 - _Z9genConfigPiS_S_)
        .other          _Z9genConfigPiS_S_,@"STO_CUDA_ENTRY STV_DEFAULT"
_Z9genConfigPiS_S_:
.text._Z9genConfigPiS_S_:
[----:B------:R-:W-:Y:S01]  /*0000*/  LDC R1, c[0x0][0x37c] ;  /* 0x0000df00ff017b82 */ /* 0x000fe20000000800 */
[----:B------:R-:W0:Y:S07]  /*0010*/  S2R R3, SR_TID.X ;  /* 0x0000000000037919 */ /* 0x000e2e0000002100 */
[----:B------:R-:W0:Y:S01]  /*0020*/  S2UR UR4, SR_CTAID.X ;  /* 0x00000000000479c3 */ /* 0x000e220000002500 */
[----:B------:R-:W-:Y:S07]  /*0030*/  BSSY.RECONVERGENT B0, `(.L_x_6) ;  /* 0x0000079000007945 */ /* 0x000fee0003800200 */
[----:B------:R-:W0:Y:S02]  /*0040*/  LDC R0, c[0x0][0x360] ;  /* 0x0000d800ff007b82 */ /* 0x000e240000000800 */
[----:B0-----:R-:W-:-:S05]  /*0050*/  IMAD R0, R0, UR4, R3 ;  /* 0x0000000400007c24 */ /* 0x001fca000f8e0203 */
[----:B------:R-:W-:-:S13]  /*0060*/  ISETP.GT.AND P0, PT, R0, 0x22, PT ;  /* 0x000000220000780c */ /* 0x000fda0003f04270 */
[----:B------:R-:W-:Y:S05]  /*0070*/  @P0 BRA `(.L_x_7) ;  /* 0x0000000400d00947 */ /* 0x000fea0003800000 */
[----:B------:R-:W0:Y:S01]  /*0080*/  LDC.64 R4, c[0x0][0x390] ;  /* 0x0000e400ff047b82 */ /* 0x000e220000000a00 */
[----:B------:R-:W1:Y:S01]  /*0090*/  LDCU.64 UR4, c[0x0][0x358] ;  /* 0x00006b00ff0477ac */ /* 0x000e620008000a00 */
[----:B------:R-:W-:-:S06]  /*00a0*/  IMAD R7, R0, 0x23, RZ ;  /* 0x0000002300077824 */ /* 0x000fcc00078e02ff */
[----:B------:R-:W2:Y:S01]  /*00b0*/  LDC.64 R2, c[0x0][0x380] ;  /* 0x0000e000ff027b82 */ /* 0x000ea20000000a00 */
[----:B0-----:R-:W-:-:S05]  /*00c0*/  IMAD.WIDE R4, R7, 0x4, R4 ;  /* 0x0000000407047825 */ /* 0x001fca00078e0204 */
[----:B-1----:R-:W3:Y:S04]  /*00d0*/  LDG.E R15, desc[UR4][R4.64] ;  /* 0x00000004040f7981 */ /* 0x002ee8000c1e1900 */
[----:B--2---:R-:W3:Y:S04]  /*00e0*/  LDG.E R14, desc[UR4][R2.64] ;  /* 0x00000004020e7981 */ /* 0x004ee8000c1e1900 */
[----:B------:R-:W2:Y:S04]  /*00f0*/  LDG.E R17, desc[UR4][R2.64+0x4] ;  /* 0x0000040402117981 */ /* 0x000ea8000c1e1900 */
        /* <DEDUP_REMOVED lines=25> */
[----:B------:R-:W4:Y:S04]  /*0290*/  LDG.E R19, desc[UR4][R4.64+0x2c] ;  /* 0x00002c0404137981 */ /* 0x000f28000c1e1900 */
[----:B------:R-:W4:Y:S01]  /*02a0*/  LDG.E R20, desc[UR4][R2.64+0x30] ;  /* 0x0000300402147981 */ /* 0x000f22000c1e1900 */
[----:B-----5:R-:W-:-:S03]  /*02b0*/  IMAD R26, R24, R25, R26 ;  /* 0x00000019181a7224 */ /* 0x020fc600078e021a */
[----:B------:R-:W5:Y:S04]  /*02c0*/  LDG.E R24, desc[UR4][R2.64+0x34] ;  /* 0x0000340402187981 */ /* 0x000f68000c1e1900 */
[----:B------:R-:W5:Y:S01]  /*02d0*/  LDG.E R25, desc[UR4][R4.64+0x34] ;  /* 0x0000340404197981 */ /* 0x000f62000c1e1900 */
[----:B------:R-:W-:-:S03]  /*02e0*/  IMAD R6, R6, R7, R26 ;  /* 0x0000000706067224 */ /* 0x000fc600078e021a */
        /* <DEDUP_REMOVED lines=22> */
[----:B------:R-:W-:-:S03]  /*0450*/  IMAD R26, R20, R21, R22 ;  /* 0x00000015141a7224 */ /* 0x000fc600078e0216 */
        /* <DEDUP_REMOVED lines=25> */
[----:B------:R-:W4:Y:S01]  /*05f0*/  LDG.E R16, desc[UR4][R2.64+0x74] ;  /* 0x0000740402107981 */ /* 0x000f22000c1e1900 */
[----:B------:R-:W-:-:S03]  /*0600*/  IMAD R22, R23, R22, R18 ;  /* 0x0000001617167224 */ /* 0x000fc600078e0212 */
[----:B------:R-:W4:Y:S04]  /*0610*/  LDG.E R18, desc[UR4][R2.64+0x78] ;  /* 0x0000780402127981 */ /* 0x000f28000c1e1900 */
[----:B------:R-:W4:Y:S01]  /*0620*/  LDG.E R19, desc[UR4][R4.64+0x78] ;  /* 0x0000780404137981 */ /* 0x000f22000c1e1900 */
[----:B------:R-:W-:-:S03]  /*0630*/  IMAD R22, R21, R20, R22 ;  /* 0x0000001415167224 */ /* 0x000fc600078e0216 */
[----:B------:R-:W4:Y:S04]  /*0640*/  LDG.E R20, desc[UR4][R2.64+0x7c] ;  /* 0x00007c0402147981 */ /* 0x000f28000c1e1900 */
[----:B------:R-:W4:Y:S01]  /*0650*/  LDG.E R21, desc[UR4][R4.64+0x7c] ;  /* 0x00007c0404157981 */ /* 0x000f22000c1e1900 */
[----:B-----5:R-:W-:-:S03]  /*0660*/  IMAD R28, R25, R24, R22 ;  /* 0x00000018191c7224 */ /* 0x020fc600078e0216 */
[----:B------:R-:W5:Y:S04]  /*0670*/  LDG.E R22, desc[UR4][R2.64+0x80] ;  /* 0x0000800402167981 */ /* 0x000f68000c1e1900 */
[----:B------:R-:W5:Y:S04]  /*0680*/  LDG.E R23, desc[UR4][R4.64+0x80] ;  /* 0x0000800404177981 */ /* 0x000f68000c1e1900 */
[----:B------:R-:W5:Y:S04]  /*0690*/  LDG.E R24, desc[UR4][R2.64+0x84] ;  /* 0x0000840402187981 */ /* 0x000f68000c1e1900 */
[----:B------:R-:W5:Y:S01]  /*06a0*/  LDG.E R25, desc[UR4][R4.64+0x84] ;  /* 0x0000840404197981 */ /* 0x000f62000c1e1900 */
[----:B------:R-:W-:-:S04]  /*06b0*/  IMAD R6, R6, R7, R28 ;  /* 0x0000000706067224 */ /* 0x000fc800078e021c */
[----:B------:R-:W-:-:S04]  /*06c0*/  IMAD R6, R8, R9, R6 ;  /* 0x0000000908067224 */ /* 0x000fc800078e0206 */
[----:B------:R-:W-:-:S04]  /*06d0*/  IMAD R6, R10, R11, R6 ;  /* 0x0000000b0a067224 */ /* 0x000fc800078e0206 */
[----:B---3--:R-:W-:-:S04]  /*06e0*/  IMAD R6, R12, R13, R6 ;  /* 0x0000000d0c067224 */ /* 0x008fc800078e0206 */
[----:B--2---:R-:W-:-:S04]  /*06f0*/  IMAD R6, R14, R15, R6 ;  /* 0x0000000f0e067224 */ /* 0x004fc800078e0206 */
[----:B----4-:R-:W-:-:S04]  /*0700*/  IMAD R6, R16, R17, R6 ;  /* 0x0000001110067224 */ /* 0x010fc800078e0206 */
[----:B------:R-:W-:-:S04]  /*0710*/  IMAD R6, R18, R19, R6 ;  /* 0x0000001312067224 */ /* 0x000fc800078e0206 */
[----:B------:R-:W-:Y:S02]  /*0720*/  IMAD R20, R20, R21, R6 ;  /* 0x0000001514147224 */ /* 0x000fe400078e0206 */
[----:B------:R-:W0:Y:S02]  /*0730*/  LDC.64 R6, c[0x0][0x388] ;  /* 0x0000e200ff067b82 */ /* 0x000e240000000a00 */
[----:B-----5:R-:W-:-:S04]  /*0740*/  IMAD R20, R22, R23, R20 ;  /* 0x0000001716147224 */ /* 0x020fc800078e0214 */
[----:B------:R-:W-:-:S04]  /*0750*/  IMAD R20, R24, R25, R20 ;  /* 0x0000001918147224 */ /* 0x000fc800078e0214 */
[----:B------:R-:W-:-:S05]  /*0760*/  IMAD R20, R27, R26, R20 ;  /* 0x0000001a1b147224 */ /* 0x000fca00078e0214 */
[----:B------:R-:W-:-:S04]  /*0770*/  LEA.HI R2, R20, R20, RZ, 0x1 ;  /* 0x0000001414027211 */ /* 0x000fc800078f08ff */
[----:B------:R-:W-:Y:S01]  /*0780*/  LOP3.LUT R5, R2, 0xfffffffe, RZ, 0xc0, !PT ;  /* 0xfffffffe02057812 */ /* 0x000fe200078ec0ff */
[----:B0-----:R-:W-:-:S03]  /*0790*/  IMAD.WIDE R2, R0, 0x4, R6 ;  /* 0x0000000400027825 */ /* 0x001fc600078e0206 */
[----:B------:R-:W-:-:S05]  /*07a0*/  IADD3 R5, PT, PT, R20, -R5, RZ ;  /* 0x8000000514057210 */ /* 0x000fca0007ffe0ff */
[----:B------:R0:W-:Y:S02]  /*07b0*/  STG.E desc[UR4][R2.64], R5 ;  /* 0x0000000502007986 */ /* 0x0001e4000c101904 */
.L_x_7:
[----:B------:R-:W-:Y:S05]  /*07c0*/  BSYNC.RECONVERGENT B0 ;  /* 0x0000000000007941 */ /* 0x000fea0003800200 */
.L_x_6:
[----:B------:R-:W-:Y:S06]  /*07d0*/  BAR.SYNC.DEFER_BLOCKING 0x0 ;  /* 0x0000000000007b1d */ /* 0x000fec0000010000 */
[----:B------:R-:W-:Y:S05]  /*07e0*/  EXIT ;  /* 0x000000000000794d */ /* 0x000fea0003800000 */
.L_x_8:
        /* <DEDUP_REMOVED lines=9> */
.L_x_11:


//--------------------- .nv.shared.reserved.0     --------------------------
	.section	.nv.shared.reserved.0,"aw",@nobits
	.weak		__nv_reservedSMEM_offset_0_alias
	.size		__nv_reservedSMEM_offset_0_alias, 0, 64
	.other		__nv_reservedSMEM_offset_0_alias,@"STO_CUDA_RESERVED_SHARED STV_DEFAULT"
__nv_reservedSMEM_offset_0_alias:
	.zero		0
	.zero		64


//--------------------- .nv.constant0._Z14matrixMultiplyPiS_S_ --------------------------
	.section	.nv.constant0._Z14matrixMultiplyPiS_S_,"a",@progbits
	.sectionflags	@""
	.align	4
.nv.constant0._Z14matrixMultiplyPiS_S_:
	.zero		920


//--------------------- .nv.constant0._Z17generateRNGKernelPjPci --------------------------
	.section	.nv.constant0._Z17generateRNGKernelPjPci,"a",@progbits
	.sectionflags	@""
	.align	4
.nv.constant0._Z17generateRNGKernelPjPci:
	.zero		916


//--------------------- .nv.constant0._Z9genConfigPiS_S_ --------------------------
	.section	.nv.constant0._Z9genConfigPiS_S_,"a",@progbits
	.sectionflags	@""
	.align	4
.nv.constant0._Z9genConfigPiS_S_:
	.zero		920


//--------------------- SYMBOLS --------------------------

	.type		.nv.reservedSmem.offset0,@object
	.size		.nv.reservedSmem.offset0,0x4
